	.headerflags	@"EF_CUDA_TEXMODE_UNIFIED EF_CUDA_64BIT_ADDRESS EF_CUDA_ACCELERATORS EF_CUDA_SM90 EF_CUDA_VIRTUAL_SM(EF_CUDA_SM90)"
	.elftype	@"ET_EXEC"


//--------------------- .nv.info                  --------------------------
	.section	.nv.info,"",@"SHT_CUDA_INFO"
	.align	4


	//----- nvinfo : EIATTR_REGCOUNT
	.align		4
        /*0000*/ 	.byte	0x04, 0x2f
        /*0002*/ 	.short	(.L_1 - .L_0)
	.align		4
.L_0:
        /*0004*/ 	.word	index@(triton_poi_fused_mul_2)
        /*0008*/ 	.word	0x00000010


	//----- nvinfo : EIATTR_MIN_STACK_SIZE
	.align		4
.L_1:
        /*000c*/ 	.byte	0x04, 0x12
        /*000e*/ 	.short	(.L_3 - .L_2)
	.align		4
.L_2:
        /*0010*/ 	.word	index@(triton_poi_fused_mul_2)
        /*0014*/ 	.word	0x00000000


	//----- nvinfo : EIATTR_FRAME_SIZE
	.align		4
.L_3:
        /*0018*/ 	.byte	0x04, 0x11
        /*001a*/ 	.short	(.L_5 - .L_4)
	.align		4
.L_4:
        /*001c*/ 	.word	index@(triton_poi_fused_mul_2)
        /*0020*/ 	.word	0x00000000


	//----- nvinfo : EIATTR_MIN_STACK_SIZE
	.align		4
.L_5:
        /*0024*/ 	.byte	0x04, 0x12
        /*0026*/ 	.short	(.L_7 - .L_6)
	.align		4
.L_6:
        /*0028*/ 	.word	index@(triton_poi_fused_mul_2)
        /*002c*/ 	.word	0x00000000
.L_7:


//--------------------- .nv.info.triton_poi_fused_mul_2 --------------------------
	.section	.nv.info.triton_poi_fused_mul_2,"",@"SHT_CUDA_INFO"
	.sectionflags	@""
	.align	4


	//----- nvinfo : EIATTR_CUDA_API_VERSION
	.align		4
        /*0000*/ 	.byte	0x04, 0x37
        /*0002*/ 	.short	(.L_9 - .L_8)
.L_8:
        /*0004*/ 	.word	0x0000007c


	//----- nvinfo : EIATTR_KPARAM_INFO
	.align		4
.L_9:
        /*0008*/ 	.byte	0x04, 0x17
        /*000a*/ 	.short	(.L_11 - .L_10)
.L_10:
        /*000c*/ 	.word	0x00000000
        /*0010*/ 	.short	0x0003
        /*0012*/ 	.short	0x0018
        /*0014*/ 	.byte	0x00, 0xf0, 0x11, 0x00


	//----- nvinfo : EIATTR_KPARAM_INFO
	.align		4
.L_11:
        /*0018*/ 	.byte	0x04, 0x17
        /*001a*/ 	.short	(.L_13 - .L_12)
.L_12:
        /*001c*/ 	.word	0x00000000
        /*0020*/ 	.short	0x0002
        /*0022*/ 	.short	0x0010
        /*0024*/ 	.byte	0x00, 0xf4, 0x21, 0x00


	//----- nvinfo : EIATTR_KPARAM_INFO
	.align		4
.L_13:
        /*0028*/ 	.byte	0x04, 0x17
        /*002a*/ 	.short	(.L_15 - .L_14)
.L_14:
        /*002c*/ 	.word	0x00000000
        /*0030*/ 	.short	0x0001
        /*0032*/ 	.short	0x0008
        /*0034*/ 	.byte	0x00, 0xf4, 0x21, 0x00


	//----- nvinfo : EIATTR_KPARAM_INFO
	.align		4
.L_15:
        /*0038*/ 	.byte	0x04, 0x17
        /*003a*/ 	.short	(.L_17 - .L_16)
.L_16:
        /*003c*/ 	.word	0x00000000
        /*0040*/ 	.short	0x0000
        /*0042*/ 	.short	0x0000
        /*0044*/ 	.byte	0x00, 0xf4, 0x21, 0x00


	//----- nvinfo : EIATTR_SPARSE_MMA_MASK
	.align		4
.L_17:
        /*0048*/ 	.byte	0x03, 0x50
        /*004a*/ 	.short	0x0000


	//----- nvinfo : EIATTR_MAXREG_COUNT
	.align		4
        /*004c*/ 	.byte	0x03, 0x1b
        /*004e*/ 	.short	0x00ff


	//----- nvinfo : EIATTR_EXIT_INSTR_OFFSETS
	.align		4
        /*0050*/ 	.byte	0x04, 0x1c
        /*0052*/ 	.short	(.L_19 - .L_18)


	//   ....[0]....
.L_18:
        /*0054*/ 	.word	0x00000220


	//   ....[1]....
        /*0058*/ 	.word	0x00000240


	//----- nvinfo : EIATTR_REQNTID
	.align		4
.L_19:
        /*005c*/ 	.byte	0x04, 0x10
        /*005e*/ 	.short	(.L_21 - .L_20)
.L_20:
        /*0060*/ 	.word	0x00000020
        /*0064*/ 	.word	0x00000001
        /*0068*/ 	.word	0x00000001


	//----- nvinfo : EIATTR_CBANK_PARAM_SIZE
	.align		4
.L_21:
        /*006c*/ 	.byte	0x03, 0x19
        /*006e*/ 	.short	0x001c


	//----- nvinfo : EIATTR_PARAM_CBANK
	.align		4
        /*0070*/ 	.byte	0x04, 0x0a
        /*0072*/ 	.short	(.L_23 - .L_22)
	.align		4
.L_22:
        /*0074*/ 	.word	index@(.nv.constant0.triton_poi_fused_mul_2)
        /*0078*/ 	.short	0x0210
        /*007a*/ 	.short	0x001c


	//----- nvinfo : EIATTR_SW_WAR
	.align		4
.L_23:
        /*007c*/ 	.byte	0x04, 0x36
        /*007e*/ 	.short	(.L_25 - .L_24)
.L_24:
        /*0080*/ 	.word	0x00000008
.L_25:


//--------------------- .nv.callgraph             --------------------------
	.section	.nv.callgraph,"",@"SHT_CUDA_CALLGRAPH"
	.align	4
	.sectionentsize	8
	.align		4
        /*0000*/ 	.word	0x00000000
	.align		4
        /*0004*/ 	.word	0xffffffff
	.align		4
        /*0008*/ 	.word	0x00000000
	.align		4
        /*000c*/ 	.word	0xfffffffe
	.align		4
        /*0010*/ 	.word	0x00000000
	.align		4
        /*0014*/ 	.word	0xfffffffd
	.align		4
        /*0018*/ 	.word	0x00000000
	.align		4
        /*001c*/ 	.word	0xfffffffc


//--------------------- .text.triton_poi_fused_mul_2 --------------------------
	.section	.text.triton_poi_fused_mul_2,"ax",@progbits
	.align	128
        .global         triton_poi_fused_mul_2
        .type           triton_poi_fused_mul_2,@function
        .size           triton_poi_fused_mul_2,(.L_x_1 - triton_poi_fused_mul_2)
        .other          triton_poi_fused_mul_2,@"STO_CUDA_ENTRY STV_DEFAULT"
triton_poi_fused_mul_2:
.text.triton_poi_fused_mul_2:
[----:B------:R-:W0:Y:S02]  /*0000*/  LDC R1, c[0x0][0x28] ;  /* 0x00000a00ff017b82 */ /* 0x000e240000000800 */
[----:B------:R-:W1:Y:S01]  /*0010*/  S2R R0, SR_TID.X ;  /* 0x0000000000007919 */ /* 0x000e620000002100 */
[----:B------:R-:W2:Y:S01]  /*0020*/  LDC.64 R4, c[0x0][0x218] ;  /* 0x00008600ff047b82 */ /* 0x000ea20000000a00 */
[----:B------:R-:W-:Y:S01]  /*0030*/  CS2R R12, SRZ ;  /* 0x00000000000c7805 */ /* 0x000fe2000001ff00 */
[----:B------:R-:W-:Y:S01]  /*0040*/  ULDC.64 UR4, c[0x0][0x208] ;  /* 0x0000820000047ab9 */ /* 0x000fe20000000a00 */
[----:B------:R-:W3:Y:S01]  /*0050*/  S2R R3, SR_CTAID.X ;  /* 0x0000000000037919 */ /* 0x000ee20000002500 */
[----:B-1----:R-:W-:Y:S01]  /*0060*/  IMAD.SHL.U32 R0, R0, 0x2, RZ ;  /* 0x0000000200007824 */ /* 0x002fe200078e00ff */
[----:B---3--:R-:W-:-:S04]  /*0070*/  SHF.R.S32.HI R8, RZ, 0x19, R3 ;  /* 0x00000019ff087819 */ /* 0x008fc80000011403 */
[----:B------:R-:W-:Y:S02]  /*0080*/  LOP3.LUT R0, R0, 0x3e, RZ, 0xc0, !PT ;  /* 0x0000003e00007812 */ /* 0x000fe400078ec0ff */
[----:B------:R-:W-:-:S03]  /*0090*/  SGXT R8, R8, 0x1 ;  /* 0x000000010808781a */ /* 0x000fc60000000200 */
[----:B------:R-:W-:Y:S02]  /*00a0*/  IMAD R9, R3, 0x40, R0 ;  /* 0x0000004003097824 */ /* 0x000fe400078e0200 */
[----:B------:R-:W1:Y:S03]  /*00b0*/  LDC.64 R2, c[0x0][0x210] ;  /* 0x00008400ff027b82 */ /* 0x000e660000000a00 */
[----:B------:R-:W-:Y:S02]  /*00c0*/  SHF.R.S32.HI R0, RZ, 0x1f, R9 ;  /* 0x0000001fff007819 */ /* 0x000fe40000011409 */
[-C--:B------:R-:W-:Y:S02]  /*00d0*/  LEA.HI R8, R8, R9.reuse, RZ, 0x4 ;  /* 0x0000000908087211 */ /* 0x080fe400078f20ff */
[----:B------:R-:W-:Y:S02]  /*00e0*/  LEA.HI R0, R0, R9, RZ, 0x2 ;  /* 0x0000000900007211 */ /* 0x000fe400078f10ff */
[----:B------:R-:W-:-:S02]  /*00f0*/  SHF.R.S32.HI R8, RZ, 0x4, R8 ;  /* 0x00000004ff087819 */ /* 0x000fc40000011408 */
[----:B------:R-:W-:Y:S02]  /*0100*/  SHF.R.S32.HI R6, RZ, 0x2, R0 ;  /* 0x00000002ff067819 */ /* 0x000fe40000011400 */
[----:B------:R-:W-:Y:S02]  /*0110*/  LOP3.LUT R0, R0, 0xfffffffc, RZ, 0xc0, !PT ;  /* 0xfffffffc00007812 */ /* 0x000fe400078ec0ff */
[----:B------:R-:W-:Y:S02]  /*0120*/  LEA.HI R7, R6, R6, RZ, 0x2 ;  /* 0x0000000606077211 */ /* 0x000fe400078f10ff */
[----:B------:R-:W-:Y:S02]  /*0130*/  ISETP.GE.AND P0, PT, R9, 0x40, PT ;  /* 0x000000400900780c */ /* 0x000fe40003f06270 */
[----:B------:R-:W-:Y:S01]  /*0140*/  LOP3.LUT R11, R7, 0xffffffc, RZ, 0xc0, !PT ;  /* 0x0ffffffc070b7812 */ /* 0x000fe200078ec0ff */
[----:B------:R-:W-:-:S04]  /*0150*/  IMAD.IADD R7, R9, 0x1, -R0 ;  /* 0x0000000109077824 */ /* 0x000fc800078e0a00 */
[----:B------:R-:W-:Y:S02]  /*0160*/  IMAD.IADD R11, R6, 0x1, -R11 ;  /* 0x00000001060b7824 */ /* 0x000fe400078e0a0b */
[----:B------:R-:W-:Y:S02]  /*0170*/  IMAD R8, R8, 0x4, R7 ;  /* 0x0000000408087824 */ /* 0x000fe400078e0207 */
[----:B--2---:R-:W-:Y:S02]  /*0180*/  IMAD.WIDE R4, R7, 0x4, R4 ;  /* 0x0000000407047825 */ /* 0x004fe400078e0204 */
[----:B------:R-:W2:Y:S02]  /*0190*/  LDC.64 R6, c[0x0][0x220] ;  /* 0x00008800ff067b82 */ /* 0x000ea40000000a00 */
[----:B------:R-:W-:Y:S01]  /*01a0*/  IMAD R11, R11, 0x10, R8 ;  /* 0x000000100b0b7824 */ /* 0x000fe200078e0208 */
[----:B------:R-:W3:Y:S03]  /*01b0*/  @!P0 LDG.E.EL.64 R12, desc[UR4][R4.64] ;  /* 0x00000004040c8981 */ /* 0x000ee6000c2e1b00 */
[----:B-1----:R-:W-:Y:S01]  /*01c0*/  IMAD.WIDE R2, R11, 0x4, R2 ;  /* 0x000000040b027825 */ /* 0x002fe200078e0202 */
[----:B------:R-:W-:-:S06]  /*01d0*/  CS2R R10, SRZ ;  /* 0x00000000000a7805 */ /* 0x000fcc000001ff00 */
[----:B------:R-:W3:Y:S01]  /*01e0*/  @!P0 LDG.E.64 R10, desc[UR4][R2.64] ;  /* 0x00000004020a8981 */ /* 0x000ee2000c1e1b00 */
[----:B--2---:R-:W-:-:S04]  /*01f0*/  IMAD.WIDE R6, R9, 0x4, R6 ;  /* 0x0000000409067825 */ /* 0x004fc800078e0206 */
[----:B---3--:R-:W-:Y:S01]  /*0200*/  FADD R10, R12, R10 ;  /* 0x0000000a0c0a7221 */ /* 0x008fe20000000000 */
[----:B------:R-:W-:Y:S01]  /*0210*/  FADD R11, R13, R11 ;  /* 0x0000000b0d0b7221 */ /* 0x000fe20000000000 */
[----:B------:R-:W-:Y:S06]  /*0220*/  @P0 EXIT ;  /* 0x000000000000094d */ /* 0x000fec0003800000 */
[----:B------:R-:W-:Y:S01]  /*0230*/  STG.E.64 desc[UR4][R6.64], R10 ;  /* 0x0000000a06007986 */ /* 0x000fe2000c101b04 */
[----:B------:R-:W-:Y:S05]  /*0240*/  EXIT ;  /* 0x000000000000794d */ /* 0x000fea0003800000 */
.L_x_0:
[----:B------:R-:W-:-:S00]  /*0250*/  BRA `(.L_x_0) ;  /* 0xfffffffc00fc7947 */ /* 0x000fc0000383ffff */
[----:B------:R-:W-:-:S00]  /*0260*/  NOP ;  /* 0x0000000000007918 */ /* 0x000fc00000000000 */
        /* <DEDUP_REMOVED lines=9> */
.L_x_1:


//--------------------- .nv.constant0.triton_poi_fused_mul_2 --------------------------
	.section	.nv.constant0.triton_poi_fused_mul_2,"a",@progbits
	.sectionflags	@""
	.align	4
.nv.constant0.triton_poi_fused_mul_2:
	.zero		556
